//
// Generated by NVIDIA NVVM Compiler
//
// Compiler Build ID: CL-36424714
// Cuda compilation tools, release 13.0, V13.0.88
// Based on NVVM 20.0.0
//

.version 9.0
.target sm_100
.address_size 64

	// .globl	_Z5saxpyifPfS_

.visible .entry _Z5saxpyifPfS_(
	.param .u32 _Z5saxpyifPfS__param_0,
	.param .f32 _Z5saxpyifPfS__param_1,
	.param .u64 .ptr .align 1 _Z5saxpyifPfS__param_2,
	.param .u64 .ptr .align 1 _Z5saxpyifPfS__param_3
)
{
	.reg .pred 	%p<2>;
	.reg .b32 	%r<6>;
	.reg .b32 	%f<5>;
	.reg .b64 	%rd<8>;

	ld.param.f32 	%f1, [_Z5saxpyifPfS__param_1];
	ld.param.u64 	%rd1, [_Z5saxpyifPfS__param_2];
	ld.param.u64 	%rd2, [_Z5saxpyifPfS__param_3];
	mov.u32 	%r2, %ctaid.x;
	mov.u32 	%r3, %ntid.x;
	mul.lo.s32 	%r4, %r2, %r3;
	mov.u32 	%r5, %tid.x;
	mul.lo.s32 	%r1, %r4, %r5;
	setp.gt.s32 	%p1, %r1, 4194303;
	@%p1 bra 	$L__BB0_2;
	cvta.to.global.u64 	%rd3, %rd1;
	cvta.to.global.u64 	%rd4, %rd2;
	mul.wide.s32 	%rd5, %r1, 4;
	add.s64 	%rd6, %rd3, %rd5;
	ld.global.f32 	%f2, [%rd6];
	add.s64 	%rd7, %rd4, %rd5;
	ld.global.f32 	%f3, [%rd7];
	fma.rn.f32 	%f4, %f1, %f2, %f3;
	st.global.f32 	[%rd7], %f4;
$L__BB0_2:
	ret;

}


// ===== COMPILED SASS (sm_100) =====

	.target	sm_100

	.elftype	@"ET_EXEC"


//--------------------- .note.nv.tkinfo           --------------------------
	.section	.note.nv.tkinfo,"",@"SHT_NOTE"
	.sectionflags	@"SHF_NOTE_NV_TKINFO"
	.tkinfo
        /*0018*/ 	.word	0x00000002
        /*0030*/ 	.string	""
        /*0030*/ 	.string	"ptxas"
        /*0030*/ 	.string	"Cuda compilation tools, release 13.0, V13.0.88"
        /*0030*/ 	.string	"Build cuda_13.0.r13.0/compiler.36424714_0"
        /*0030*/ 	.string	"-arch sm_100 -m 64 "



//--------------------- .note.nv.cuinfo           --------------------------
	.section	.note.nv.cuinfo,"",@"SHT_NOTE"
	.sectionflags	@"SHF_NOTE_NV_CUINFO"
        /*0018*/ 	.short	0x0002
        /*001a*/ 	.short	0x0064
        /*001c*/ 	.short	0x0082
	.zero		2


//--------------------- .nv.info                  --------------------------
	.section	.nv.info,"",@"SHT_CUDA_INFO"
	.align	4


	//----- nvinfo : EIATTR_REGCOUNT
	.align		4
        /*0000*/ 	.byte	0x04, 0x2f
        /*0002*/ 	.short	(.L_1 - .L_0)
	.align		4
.L_0:
        /*0004*/ 	.word	index@(_Z5saxpyifPfS_)
        /*0008*/ 	.word	0x0000000a


	//----- nvinfo : EIATTR_FRAME_SIZE
	.align		4
.L_1:
        /*000c*/ 	.byte	0x04, 0x11
        /*000e*/ 	.short	(.L_3 - .L_2)
	.align		4
.L_2:
        /*0010*/ 	.word	index@(_Z5saxpyifPfS_)
        /*0014*/ 	.word	0x00000000


	//----- nvinfo : EIATTR_MIN_STACK_SIZE
	.align		4
.L_3:
        /*0018*/ 	.byte	0x04, 0x12
        /*001a*/ 	.short	(.L_5 - .L_4)
	.align		4
.L_4:
        /*001c*/ 	.word	index@(_Z5saxpyifPfS_)
        /*0020*/ 	.word	0x00000000
.L_5:


//--------------------- .nv.compat                --------------------------
	.section	.nv.compat,"",@"SHT_CUDA_COMPAT_INFO"
	.align	4
        /*0000*/ 	.byte	0x02, 0x09, 0x00, 0x00, 0x02, 0x02, 0x01, 0x00, 0x02, 0x05, 0x05, 0x00, 0x03, 0x07, 0x01, 0x01
        /*0010*/ 	.byte	0x02, 0x03, 0x00, 0x00, 0x02, 0x06, 0x01, 0x00, 0x04, 0x0b, 0x08, 0x00, 0x09, 0x00, 0x00, 0x00
        /*0020*/ 	.byte	0x00, 0x00, 0x00, 0x00


//--------------------- .nv.info._Z5saxpyifPfS_   --------------------------
	.section	.nv.info._Z5saxpyifPfS_,"",@"SHT_CUDA_INFO"
	.sectionflags	@""
	.align	4


	//----- nvinfo : EIATTR_CUDA_API_VERSION
	.align		4
        /*0000*/ 	.byte	0x04, 0x37
        /*0002*/ 	.short	(.L_7 - .L_6)
.L_6:
        /*0004*/ 	.word	0x00000082


	//----- nvinfo : EIATTR_KPARAM_INFO
	.align		4
.L_7:
        /*0008*/ 	.byte	0x04, 0x17
        /*000a*/ 	.short	(.L_9 - .L_8)
.L_8:
        /*000c*/ 	.word	0x00000000
        /*0010*/ 	.short	0x0003
        /*0012*/ 	.short	0x0010
        /*0014*/ 	.byte	0x00, 0xf5, 0x21, 0x00


	//----- nvinfo : EIATTR_KPARAM_INFO
	.align		4
.L_9:
        /*0018*/ 	.byte	0x04, 0x17
        /*001a*/ 	.short	(.L_11 - .L_10)
.L_10:
        /*001c*/ 	.word	0x00000000
        /*0020*/ 	.short	0x0002
        /*0022*/ 	.short	0x0008
        /*0024*/ 	.byte	0x00, 0xf5, 0x21, 0x00


	//----- nvinfo : EIATTR_KPARAM_INFO
	.align		4
.L_11:
        /*0028*/ 	.byte	0x04, 0x17
        /*002a*/ 	.short	(.L_13 - .L_12)
.L_12:
        /*002c*/ 	.word	0x00000000
        /*0030*/ 	.short	0x0001
        /*0032*/ 	.short	0x0004
        /*0034*/ 	.byte	0x00, 0xf0, 0x11, 0x00


	//----- nvinfo : EIATTR_KPARAM_INFO
	.align		4
.L_13:
        /*0038*/ 	.byte	0x04, 0x17
        /*003a*/ 	.short	(.L_15 - .L_14)
.L_14:
        /*003c*/ 	.word	0x00000000
        /*0040*/ 	.short	0x0000
        /*0042*/ 	.short	0x0000
        /*0044*/ 	.byte	0x00, 0xf0, 0x11, 0x00


	//----- nvinfo : EIATTR_SPARSE_MMA_MASK
	.align		4
.L_15:
        /*0048*/ 	.byte	0x03, 0x50
        /*004a*/ 	.short	0x0000


	//----- nvinfo : EIATTR_MAXREG_COUNT
	.align		4
        /*004c*/ 	.byte	0x03, 0x1b
        /*004e*/ 	.short	0x00ff


	//----- nvinfo : EIATTR_MERCURY_ISA_VERSION
	.align		4
        /*0050*/ 	.byte	0x03, 0x5f
        /*0052*/ 	.short	0x0101


	//----- nvinfo : EIATTR_VRC_CTA_INIT_COUNT
	.align		4
        /*0054*/ 	.byte	0x02, 0x4a
	.zero		1
	.zero		1


	//----- nvinfo : EIATTR_EXIT_INSTR_OFFSETS
	.align		4
        /*0058*/ 	.byte	0x04, 0x1c
        /*005a*/ 	.short	(.L_17 - .L_16)


	//   ....[0]....
.L_16:
        /*005c*/ 	.word	0x00000070


	//   ....[1]....
        /*0060*/ 	.word	0x00000120


	//----- nvinfo : EIATTR_CBANK_PARAM_SIZE
	.align		4
.L_17:
        /*0064*/ 	.byte	0x03, 0x19
        /*0066*/ 	.short	0x0018


	//----- nvinfo : EIATTR_PARAM_CBANK
	.align		4
        /*0068*/ 	.byte	0x04, 0x0a
        /*006a*/ 	.short	(.L_19 - .L_18)
	.align		4
.L_18:
        /*006c*/ 	.word	index@(.nv.constant0._Z5saxpyifPfS_)
        /*0070*/ 	.short	0x0380
        /*0072*/ 	.short	0x0018


	//----- nvinfo : EIATTR_SW_WAR
	.align		4
.L_19:
        /*0074*/ 	.byte	0x04, 0x36
        /*0076*/ 	.short	(.L_21 - .L_20)
.L_20:
        /*0078*/ 	.word	0x00000008
.L_21:


//--------------------- .nv.callgraph             --------------------------
	.section	.nv.callgraph,"",@"SHT_CUDA_CALLGRAPH"
	.align	4
	.sectionentsize	8
	.align		4
        /*0000*/ 	.word	0x00000000
	.align		4
        /*0004*/ 	.word	0xffffffff
	.align		4
        /*0008*/ 	.word	0x00000000
	.align		4
        /*000c*/ 	.word	0xfffffffe
	.align		4
        /*0010*/ 	.word	0x00000000
	.align		4
        /*0014*/ 	.word	0xfffffffd
	.align		4
        /*0018*/ 	.word	0x00000000
	.align		4
        /*001c*/ 	.word	0xfffffffc


//--------------------- .text._Z5saxpyifPfS_      --------------------------
	.section	.text._Z5saxpyifPfS_,"ax",@progbits
	.align	128
        .global         _Z5saxpyifPfS_
        .type           _Z5saxpyifPfS_,@function
        .size           _Z5saxpyifPfS_,(.L_x_1 - _Z5saxpyifPfS_)
        .other          _Z5saxpyifPfS_,@"STO_CUDA_ENTRY STV_DEFAULT"
_Z5saxpyifPfS_:
.text._Z5saxpyifPfS_:
[----:B------:R-:W-:Y:S01]  /*0000*/  LDC R1, c[0x0][0x37c] ;  /* 0x0000df00ff017b82 */ /* 0x000fe20000000800 */
[----:B------:R-:W0:Y:S07]  /*0010*/  S2R R7, SR_TID.X ;  /* 0x0000000000077919 */ /* 0x000e2e0000002100 */
[----:B------:R-:W1:Y:S01]  /*0020*/  S2UR UR4, SR_CTAID.X ;  /* 0x00000000000479c3 */ /* 0x000e620000002500 */
[----:B------:R-:W1:Y:S02]  /*0030*/  LDCU UR5, c[0x0][0x360] ;  /* 0x00006c00ff0577ac */ /* 0x000e640008000800 */
[----:B-1----:R-:W-:-:S06]  /*0040*/  UIMAD UR4, UR4, UR5, URZ ;  /* 0x00000005040472a4 */ /* 0x002fcc000f8e02ff */
[----:B0-----:R-:W-:-:S05]  /*0050*/  IMAD R7, R7, UR4, RZ ;  /* 0x0000000407077c24 */ /* 0x001fca000f8e02ff */
[----:B------:R-:W-:-:S13]  /*0060*/  ISETP.GT.AND P0, PT, R7, 0x3fffff, PT ;  /* 0x003fffff0700780c */ /* 0x000fda0003f04270 */
[----:B------:R-:W-:Y:S05]  /*0070*/  @P0 EXIT ;  /* 0x000000000000094d */ /* 0x000fea0003800000 */
[----:B------:R-:W0:Y:S01]  /*0080*/  LDC.64 R2, c[0x0][0x388] ;  /* 0x0000e200ff027b82 */ /* 0x000e220000000a00 */
[----:B------:R-:W1:Y:S01]  /*0090*/  LDCU.64 UR4, c[0x0][0x358] ;  /* 0x00006b00ff0477ac */ /* 0x000e620008000a00 */
[----:B------:R-:W2:Y:S06]  /*00a0*/  LDCU UR6, c[0x0][0x384] ;  /* 0x00007080ff0677ac */ /* 0x000eac0008000800 */
[----:B------:R-:W3:Y:S01]  /*00b0*/  LDC.64 R4, c[0x0][0x390] ;  /* 0x0000e400ff047b82 */ /* 0x000ee20000000a00 */
[----:B0-----:R-:W-:-:S06]  /*00c0*/  IMAD.WIDE R2, R7, 0x4, R2 ;  /* 0x0000000407027825 */ /* 0x001fcc00078e0202 */
[----:B-1----:R-:W2:Y:S01]  /*00d0*/  LDG.E R2, desc[UR4][R2.64] ;  /* 0x0000000402027981 */ /* 0x002ea2000c1e1900 */
[----:B---3--:R-:W-:-:S05]  /*00e0*/  IMAD.WIDE R4, R7, 0x4, R4 ;  /* 0x0000000407047825 */ /* 0x008fca00078e0204 */
[----:B------:R-:W2:Y:S02]  /*00f0*/  LDG.E R7, desc[UR4][R4.64] ;  /* 0x0000000404077981 */ /* 0x000ea4000c1e1900 */
[----:B--2---:R-:W-:-:S05]  /*0100*/  FFMA R7, R2, UR6, R7 ;  /* 0x0000000602077c23 */ /* 0x004fca0008000007 */
[----:B------:R-:W-:Y:S01]  /*0110*/  STG.E desc[UR4][R4.64], R7 ;  /* 0x0000000704007986 */ /* 0x000fe2000c101904 */
[----:B------:R-:W-:Y:S05]  /*0120*/  EXIT ;  /* 0x000000000000794d */ /* 0x000fea0003800000 */
.L_x_0:
[----:B------:R-:W-:-:S00]  /*0130*/  BRA `(.L_x_0) ;  /* 0xfffffffc00fc7947 */ /* 0x000fc0000383ffff */
[----:B------:R-:W-:-:S00]  /*0140*/  NOP ;  /* 0x0000000000007918 */ /* 0x000fc00000000000 */
        /* <DEDUP_REMOVED lines=11> */
.L_x_1:


//--------------------- .nv.shared.reserved.0     --------------------------
	.section	.nv.shared.reserved.0,"aw",@nobits
	.weak		__nv_reservedSMEM_offset_0_alias
	.size		__nv_reservedSMEM_offset_0_alias, 0, 64
	.other		__nv_reservedSMEM_offset_0_alias,@"STO_CUDA_RESERVED_SHARED STV_DEFAULT"
__nv_reservedSMEM_offset_0_alias:
	.zero		0
	.zero		64


//--------------------- .nv.constant0._Z5saxpyifPfS_ --------------------------
	.section	.nv.constant0._Z5saxpyifPfS_,"a",@progbits
	.sectionflags	@""
	.align	4
.nv.constant0._Z5saxpyifPfS_:
	.zero		920


//--------------------- SYMBOLS --------------------------

	.type		.nv.reservedSmem.offset0,@object
	.size		.nv.reservedSmem.offset0,0x4
